	.headerflags	@"EF_CUDA_TEXMODE_UNIFIED EF_CUDA_64BIT_ADDRESS EF_CUDA_ACCELERATORS EF_CUDA_SM90 EF_CUDA_VIRTUAL_SM(EF_CUDA_SM90)"
	.elftype	@"ET_EXEC"


//--------------------- .nv.info                  --------------------------
	.section	.nv.info,"",@"SHT_CUDA_INFO"
	.align	4


	//----- nvinfo : EIATTR_REGCOUNT
	.align		4
        /*0000*/ 	.byte	0x04, 0x2f
        /*0002*/ 	.short	(.L_3 - .L_2)
	.align		4
.L_2:
        /*0004*/ 	.word	index@(triton_poi_fused__native_batch_norm_legit_no_training_cat_relu_13)
        /*0008*/ 	.word	0x0000001e


	//----- nvinfo : EIATTR_MIN_STACK_SIZE
	.align		4
.L_3:
        /*000c*/ 	.byte	0x04, 0x12
        /*000e*/ 	.short	(.L_5 - .L_4)
	.align		4
.L_4:
        /*0010*/ 	.word	index@(triton_poi_fused__native_batch_norm_legit_no_training_cat_relu_13)
        /*0014*/ 	.word	0x00000000


	//----- nvinfo : EIATTR_FRAME_SIZE
	.align		4
.L_5:
        /*0018*/ 	.byte	0x04, 0x11
        /*001a*/ 	.short	(.L_7 - .L_6)
	.align		4
.L_6:
        /*001c*/ 	.word	index@(triton_poi_fused__native_batch_norm_legit_no_training_cat_relu_13)
        /*0020*/ 	.word	0x00000000


	//----- nvinfo : EIATTR_MIN_STACK_SIZE
	.align		4
.L_7:
        /*0024*/ 	.byte	0x04, 0x12
        /*0026*/ 	.short	(.L_9 - .L_8)
	.align		4
.L_8:
        /*0028*/ 	.word	index@(triton_poi_fused__native_batch_norm_legit_no_training_cat_relu_13)
        /*002c*/ 	.word	0x00000000
.L_9:


//--------------------- .nv.info.triton_poi_fused__native_batch_norm_legit_no_training_cat_relu_13 --------------------------
	.section	.nv.info.triton_poi_fused__native_batch_norm_legit_no_training_cat_relu_13,"",@"SHT_CUDA_INFO"
	.sectionflags	@""
	.align	4


	//----- nvinfo : EIATTR_CUDA_API_VERSION
	.align		4
        /*0000*/ 	.byte	0x04, 0x37
        /*0002*/ 	.short	(.L_11 - .L_10)
.L_10:
        /*0004*/ 	.word	0x0000007c


	//----- nvinfo : EIATTR_KPARAM_INFO
	.align		4
.L_11:
        /*0008*/ 	.byte	0x04, 0x17
        /*000a*/ 	.short	(.L_13 - .L_12)
.L_12:
        /*000c*/ 	.word	0x00000000
        /*0010*/ 	.short	0x0008
        /*0012*/ 	.short	0x0040
        /*0014*/ 	.byte	0x00, 0xf0, 0x11, 0x00


	//----- nvinfo : EIATTR_KPARAM_INFO
	.align		4
.L_13:
        /*0018*/ 	.byte	0x04, 0x17
        /*001a*/ 	.short	(.L_15 - .L_14)
.L_14:
        /*001c*/ 	.word	0x00000000
        /*0020*/ 	.short	0x0007
        /*0022*/ 	.short	0x0038
        /*0024*/ 	.byte	0x00, 0xf4, 0x21, 0x00


	//----- nvinfo : EIATTR_KPARAM_INFO
	.align		4
.L_15:
        /*0028*/ 	.byte	0x04, 0x17
        /*002a*/ 	.short	(.L_17 - .L_16)
.L_16:
        /*002c*/ 	.word	0x00000000
        /*0030*/ 	.short	0x0006
        /*0032*/ 	.short	0x0030
        /*0034*/ 	.byte	0x00, 0xf4, 0x21, 0x00


	//----- nvinfo : EIATTR_KPARAM_INFO
	.align		4
.L_17:
        /*0038*/ 	.byte	0x04, 0x17
        /*003a*/ 	.short	(.L_19 - .L_18)
.L_18:
        /*003c*/ 	.word	0x00000000
        /*0040*/ 	.short	0x0005
        /*0042*/ 	.short	0x0028
        /*0044*/ 	.byte	0x00, 0xf4, 0x21, 0x00


	//----- nvinfo : EIATTR_KPARAM_INFO
	.align		4
.L_19:
        /*0048*/ 	.byte	0x04, 0x17
        /*004a*/ 	.short	(.L_21 - .L_20)
.L_20:
        /*004c*/ 	.word	0x00000000
        /*0050*/ 	.short	0x0004
        /*0052*/ 	.short	0x0020
        /*0054*/ 	.byte	0x00, 0xf4, 0x21, 0x00


	//----- nvinfo : EIATTR_KPARAM_INFO
	.align		4
.L_21:
        /*0058*/ 	.byte	0x04, 0x17
        /*005a*/ 	.short	(.L_23 - .L_22)
.L_22:
        /*005c*/ 	.word	0x00000000
        /*0060*/ 	.short	0x0003
        /*0062*/ 	.short	0x0018
        /*0064*/ 	.byte	0x00, 0xf4, 0x21, 0x00


	//----- nvinfo : EIATTR_KPARAM_INFO
	.align		4
.L_23:
        /*0068*/ 	.byte	0x04, 0x17
        /*006a*/ 	.short	(.L_25 - .L_24)
.L_24:
        /*006c*/ 	.word	0x00000000
        /*0070*/ 	.short	0x0002
        /*0072*/ 	.short	0x0010
        /*0074*/ 	.byte	0x00, 0xf4, 0x21, 0x00


	//----- nvinfo : EIATTR_KPARAM_INFO
	.align		4
.L_25:
        /*0078*/ 	.byte	0x04, 0x17
        /*007a*/ 	.short	(.L_27 - .L_26)
.L_26:
        /*007c*/ 	.word	0x00000000
        /*0080*/ 	.short	0x0001
        /*0082*/ 	.short	0x0008
        /*0084*/ 	.byte	0x00, 0xf4, 0x21, 0x00


	//----- nvinfo : EIATTR_KPARAM_INFO
	.align		4
.L_27:
        /*0088*/ 	.byte	0x04, 0x17
        /*008a*/ 	.short	(.L_29 - .L_28)
.L_28:
        /*008c*/ 	.word	0x00000000
        /*0090*/ 	.short	0x0000
        /*0092*/ 	.short	0x0000
        /*0094*/ 	.byte	0x00, 0xf4, 0x21, 0x00


	//----- nvinfo : EIATTR_SPARSE_MMA_MASK
	.align		4
.L_29:
        /*0098*/ 	.byte	0x03, 0x50
        /*009a*/ 	.short	0x0000


	//----- nvinfo : EIATTR_MAXREG_COUNT
	.align		4
        /*009c*/ 	.byte	0x03, 0x1b
        /*009e*/ 	.short	0x00ff


	//----- nvinfo : EIATTR_EXIT_INSTR_OFFSETS
	.align		4
        /*00a0*/ 	.byte	0x04, 0x1c
        /*00a2*/ 	.short	(.L_31 - .L_30)


	//   ....[0]....
.L_30:
        /*00a4*/ 	.word	0x00000620


	//----- nvinfo : EIATTR_REQNTID
	.align		4
.L_31:
        /*00a8*/ 	.byte	0x04, 0x10
        /*00aa*/ 	.short	(.L_33 - .L_32)
.L_32:
        /*00ac*/ 	.word	0x00000080
        /*00b0*/ 	.word	0x00000001
        /*00b4*/ 	.word	0x00000001


	//----- nvinfo : EIATTR_CBANK_PARAM_SIZE
	.align		4
.L_33:
        /*00b8*/ 	.byte	0x03, 0x19
        /*00ba*/ 	.short	0x0044


	//----- nvinfo : EIATTR_PARAM_CBANK
	.align		4
        /*00bc*/ 	.byte	0x04, 0x0a
        /*00be*/ 	.short	(.L_35 - .L_34)
	.align		4
.L_34:
        /*00c0*/ 	.word	index@(.nv.constant0.triton_poi_fused__native_batch_norm_legit_no_training_cat_relu_13)
        /*00c4*/ 	.short	0x0210
        /*00c6*/ 	.short	0x0044


	//----- nvinfo : EIATTR_SW_WAR
	.align		4
.L_35:
        /*00c8*/ 	.byte	0x04, 0x36
        /*00ca*/ 	.short	(.L_37 - .L_36)
.L_36:
        /*00cc*/ 	.word	0x00000008
.L_37:


//--------------------- .nv.callgraph             --------------------------
	.section	.nv.callgraph,"",@"SHT_CUDA_CALLGRAPH"
	.align	4
	.sectionentsize	8
	.align		4
        /*0000*/ 	.word	0x00000000
	.align		4
        /*0004*/ 	.word	0xffffffff
	.align		4
        /*0008*/ 	.word	0x00000000
	.align		4
        /*000c*/ 	.word	0xfffffffe
	.align		4
        /*0010*/ 	.word	0x00000000
	.align		4
        /*0014*/ 	.word	0xfffffffd
	.align		4
        /*0018*/ 	.word	0x00000000
	.align		4
        /*001c*/ 	.word	0xfffffffc


//--------------------- .nv.constant4             --------------------------
	.section	.nv.constant4,"a",@progbits
	.align	8
	.align		8
.nv.constant4:
        /*0000*/ 	.dword	_$_str
	.align		8
        /*0008*/ 	.dword	_$_str_$_2


//--------------------- .text.triton_poi_fused__native_batch_norm_legit_no_training_cat_relu_13 --------------------------
	.section	.text.triton_poi_fused__native_batch_norm_legit_no_training_cat_relu_13,"ax",@progbits
	.align	128
        .global         triton_poi_fused__native_batch_norm_legit_no_training_cat_relu_13
        .type           triton_poi_fused__native_batch_norm_legit_no_training_cat_relu_13,@function
        .size           triton_poi_fused__native_batch_norm_legit_no_training_cat_relu_13,(.L_x_1 - triton_poi_fused__native_batch_norm_legit_no_training_cat_relu_13)
        .other          triton_poi_fused__native_batch_norm_legit_no_training_cat_relu_13,@"STO_CUDA_ENTRY STV_DEFAULT"
triton_poi_fused__native_batch_norm_legit_no_training_cat_relu_13:
.text.triton_poi_fused__native_batch_norm_legit_no_training_cat_relu_13:
[----:B------:R-:W-:Y:S01]  /*0000*/  LDC R1, c[0x0][0x28] ;  /* 0x00000a00ff017b82 */ /* 0x000fe20000000800 */
[----:B------:R-:W1:Y:S07]  /*0010*/  S2R R0, SR_TID.X ;  /* 0x0000000000007919 */ /* 0x000e6e0000002100 */
[----:B------:R-:W2:Y:S01]  /*0020*/  LDC.64 R6, c[0x0][0x228] ;  /* 0x00008a00ff067b82 */ /* 0x000ea20000000a00 */
[----:B------:R-:W-:Y:S01]  /*0030*/  ULDC.64 UR4, c[0x0][0x208] ;  /* 0x0000820000047ab9 */ /* 0x000fe20000000a00 */
[----:B------:R-:W-:Y:S01]  /*0040*/  ULDC.64 UR6, c[0x0][0x218] ;  /* 0x0000860000067ab9 */ /* 0x000fe20000000a00 */
[----:B------:R-:W3:Y:S05]  /*0050*/  S2R R3, SR_CTAID.X ;  /* 0x0000000000037919 */ /* 0x000eea0000002500 */
[----:B------:R-:W4:Y:S08]  /*0060*/  LDC.64 R14, c[0x0][0x220] ;  /* 0x00008800ff0e7b82 */ /* 0x000f300000000a00 */
[----:B------:R-:W5:Y:S01]  /*0070*/  LDC.64 R22, c[0x0][0x230] ;  /* 0x00008c00ff167b82 */ /* 0x000f620000000a00 */
[----:B-1----:R-:W-:-:S05]  /*0080*/  IMAD.SHL.U32 R0, R0, 0x4, RZ ;  /* 0x0000000400007824 */ /* 0x002fca00078e00ff */
[----:B------:R-:W-:-:S05]  /*0090*/  LOP3.LUT R0, R0, 0x1fc, RZ, 0xc0, !PT ;  /* 0x000001fc00007812 */ /* 0x000fca00078ec0ff */
[----:B---3--:R-:W-:-:S04]  /*00a0*/  IMAD R0, R3, 0x200, R0 ;  /* 0x0000020003007824 */ /* 0x008fc800078e0200 */
[----:B------:R-:W-:Y:S01]  /*00b0*/  IMAD.HI R10, R0, 0x2aaaaaab, RZ ;  /* 0x2aaaaaab000a7827 */ /* 0x000fe200078e02ff */
[----:B------:R-:W-:-:S04]  /*00c0*/  SHF.R.S32.HI R3, RZ, 0x1f, R0 ;  /* 0x0000001fff037819 */ /* 0x000fc80000011400 */
[----:B------:R-:W-:-:S04]  /*00d0*/  LEA.HI R8, R3, R0, RZ, 0x6 ;  /* 0x0000000003087211 */ /* 0x000fc800078f30ff */
[----:B------:R-:W-:-:S05]  /*00e0*/  SHF.R.S32.HI R3, RZ, 0x6, R8 ;  /* 0x00000006ff037819 */ /* 0x000fca0000011408 */
[----:B------:R-:W-:-:S05]  /*00f0*/  IMAD.HI R2, R3, 0x2aaaaaab, RZ ;  /* 0x2aaaaaab03027827 */ /* 0x000fca00078e02ff */
[----:B------:R-:W-:-:S04]  /*0100*/  SHF.R.U32.HI R5, RZ, 0x1f, R2 ;  /* 0x0000001fff057819 */ /* 0x000fc80000011602 */
[----:B------:R-:W-:Y:S02]  /*0110*/  LEA.HI R2, R2, R5, RZ, 0x1b ;  /* 0x0000000502027211 */ /* 0x000fe400078fd8ff */
[----:B------:R-:W-:Y:S01]  /*0120*/  SHF.R.U32.HI R11, RZ, 0x1f, R10 ;  /* 0x0000001fff0b7819 */ /* 0x000fe2000001160a */
[----:B------:R-:W1:Y:S02]  /*0130*/  LDC.64 R4, c[0x0][0x210] ;  /* 0x00008400ff047b82 */ /* 0x000e640000000a00 */
[----:B------:R-:W-:-:S04]  /*0140*/  IMAD R3, R2, -0xc0, R3 ;  /* 0xffffff4002037824 */ /* 0x000fc800078e0203 */
[----:B--2---:R-:W-:-:S05]  /*0150*/  IMAD.WIDE R6, R3, 0x4, R6 ;  /* 0x0000000403067825 */ /* 0x004fca00078e0206 */
[----:B------:R2:W3:Y:S01]  /*0160*/  LDG.E.EL R2, desc[UR4][R6.64] ;  /* 0x0000000406027981 */ /* 0x0004e2000c2e1900 */
[----:B------:R-:W-:Y:S02]  /*0170*/  LEA.HI.SX32 R11, R10, R11, 0x15 ;  /* 0x0000000b0a0b7211 */ /* 0x000fe400078faaff */
[----:B------:R-:W-:Y:S01]  /*0180*/  LOP3.LUT R9, R8, 0xffffffc0, RZ, 0xc0, !PT ;  /* 0xffffffc008097812 */ /* 0x000fe200078ec0ff */
[C---:B------:R-:W-:Y:S01]  /*0190*/  IMAD.SHL.U32 R8, R3.reuse, 0x40, RZ ;  /* 0x0000004003087824 */ /* 0x040fe200078e00ff */
[----:B------:R-:W-:Y:S01]  /*01a0*/  ISETP.GE.AND P2, PT, R3, 0xa0, PT ;  /* 0x000000a00300780c */ /* 0x000fe20003f46270 */
[C---:B------:R-:W-:Y:S02]  /*01b0*/  IMAD.SHL.U32 R10, R11.reuse, 0x800, RZ ;  /* 0x000008000b0a7824 */ /* 0x040fe400078e00ff */
[----:B------:R-:W-:Y:S02]  /*01c0*/  IMAD.IADD R9, R0, 0x1, -R9 ;  /* 0x0000000100097824 */ /* 0x000fe400078e0a09 */
[----:B--2---:R-:W-:Y:S01]  /*01d0*/  IMAD R6, R11, -0x3000, R0 ;  /* 0xffffd0000b067824 */ /* 0x004fe200078e0200 */
[----:B------:R-:W-:-:S02]  /*01e0*/  SHF.R.S32.HI R13, RZ, 0x1f, R10 ;  /* 0x0000001fff0d7819 */ /* 0x000fc4000001140a */
[----:B------:R-:W-:Y:S01]  /*01f0*/  IADD3 R10, P0, P1, R8, R9, R10 ;  /* 0x00000009080a7210 */ /* 0x000fe2000791e00a */
[----:B------:R-:W-:Y:S01]  /*0200*/  IMAD R25, R11, 0x2800, R6 ;  /* 0x000028000b197824 */ /* 0x000fe200078e0206 */
[----:B------:R-:W-:Y:S02]  /*0210*/  SHF.R.S32.HI R9, RZ, 0x1f, R9 ;  /* 0x0000001fff097819 */ /* 0x000fe40000011409 */
[----:B------:R-:W-:Y:S02]  /*0220*/  CS2R R6, SRZ ;  /* 0x0000000000067805 */ /* 0x000fe4000001ff00 */
[----:B------:R-:W-:Y:S01]  /*0230*/  SHF.R.S32.HI R8, RZ, 0x1f, R8 ;  /* 0x0000001fff087819 */ /* 0x000fe20000011408 */
[----:B-1----:R-:W-:Y:S01]  /*0240*/  IMAD.WIDE R24, R25, 0x4, R4 ;  /* 0x0000000419187825 */ /* 0x002fe200078e0204 */
[----:B------:R-:W-:Y:S02]  /*0250*/  CS2R R4, SRZ ;  /* 0x0000000000047805 */ /* 0x000fe4000001ff00 */
[----:B------:R-:W-:-:S02]  /*0260*/  IADD3.X R9, R8, R9, R13, P0, P1 ;  /* 0x0000000908097210 */ /* 0x000fc400007e240d */
[C---:B------:R-:W-:Y:S01]  /*0270*/  LEA R16, P0, R10.reuse, UR6, 0x2 ;  /* 0x000000060a107c11 */ /* 0x040fe2000f8010ff */
[----:B------:R-:W1:Y:S03]  /*0280*/  LDC.64 R12, c[0x0][0x238] ;  /* 0x00008e00ff0c7b82 */ /* 0x000e660000000a00 */
[----:B------:R-:W-:Y:S02]  /*0290*/  LEA.HI.X R17, R10, UR7, R9, 0x2, P0 ;  /* 0x000000070a117c11 */ /* 0x000fe400080f1409 */
[----:B------:R-:W-:Y:S02]  /*02a0*/  CS2R R8, SRZ ;  /* 0x0000000000087805 */ /* 0x000fe4000001ff00 */
[C---:B------:R-:W-:Y:S02]  /*02b0*/  ISETP.GT.AND P0, PT, R3.reuse, 0x9f, PT ;  /* 0x0000009f0300780c */ /* 0x040fe40003f04270 */
[----:B------:R-:W-:Y:S01]  /*02c0*/  CS2R R10, SRZ ;  /* 0x00000000000a7805 */ /* 0x000fe2000001ff00 */
[----:B----4-:R-:W-:-:S05]  /*02d0*/  IMAD.WIDE R20, R3, 0x4, R14 ;  /* 0x0000000403147825 */ /* 0x010fca00078e020e */
[----:B------:R-:W2:Y:S01]  /*02e0*/  @!P2 LDG.E.128 R8, desc[UR4][R24.64] ;  /* 0x000000041808a981 */ /* 0x000ea2000c1e1d00 */
[----:B-----5:R-:W-:-:S03]  /*02f0*/  IMAD.WIDE R22, R3, 0x4, R22 ;  /* 0x0000000403167825 */ /* 0x020fc600078e0216 */
[----:B------:R-:W4:Y:S04]  /*0300*/  LDG.E.EL R14, desc[UR4][R20.64] ;  /* 0x00000004140e7981 */ /* 0x000f28000c2e1900 */
[----:B------:R5:W4:Y:S01]  /*0310*/  @P0 LDG.E.128 R4, desc[UR4][R16.64+-0xa000] ;  /* 0xff60000410040981 */ /* 0x000b22000c1e1d00 */
[----:B-1----:R-:W-:-:S03]  /*0320*/  IMAD.WIDE R18, R3, 0x4, R12 ;  /* 0x0000000403127825 */ /* 0x002fc600078e020c */
[----:B------:R-:W4:Y:S01]  /*0330*/  LDG.E.EL R15, desc[UR4][R22.64] ;  /* 0x00000004160f7981 */ /* 0x000f22000c2e1900 */
[----:B------:R-:W1:Y:S03]  /*0340*/  LDC.64 R12, c[0x0][0x240] ;  /* 0x00009000ff0c7b82 */ /* 0x000e660000000a00 */
[----:B------:R-:W4:Y:S01]  /*0350*/  LDG.E.EL R18, desc[UR4][R18.64] ;  /* 0x0000000412127981 */ /* 0x000f22000c2e1900 */
[----:B-----5:R-:W-:Y:S02]  /*0360*/  IMAD.MOV.U32 R16, RZ, RZ, 0x3e800000 ;  /* 0x3e800000ff107424 */ /* 0x020fe400078e00ff */
[----:B-1----:R-:W-:-:S04]  /*0370*/  IMAD.WIDE R12, R0, 0x4, R12 ;  /* 0x00000004000c7825 */ /* 0x002fc800078e020c */
[----:B---3--:R-:W-:Y:S02]  /*0380*/  FADD R26, R2, 9.9999997473787516356e-06 ;  /* 0x3727c5ac021a7421 */ /* 0x008fe40000000000 */
[----:B------:R-:W1:Y:S02]  /*0390*/  LDC.64 R2, c[0x0][0x248] ;  /* 0x00009200ff027b82 */ /* 0x000e640000000a00 */
[----:B------:R-:W3:Y:S02]  /*03a0*/  MUFU.SQRT R27, R26 ;  /* 0x0000001a001b7308 */ /* 0x000ee40000002000 */
[C---:B---3--:R-:W-:Y:S02]  /*03b0*/  FSETP.GT.AND P1, PT, R27.reuse, 8.50705917302346158658e+37, PT ;  /* 0x7e8000001b00780b */ /* 0x048fe40003f24000 */
[----:B------:R-:W-:-:S11]  /*03c0*/  FSETP.GEU.AND P3, PT, R27, 1.175494350822287508e-38, PT ;  /* 0x008000001b00780b */ /* 0x000fd60003f6e000 */
[----:B------:R-:W-:-:S04]  /*03d0*/  @P1 FMUL R27, R27, 0.25 ;  /* 0x3e8000001b1b1820 */ /* 0x000fc80000400000 */
[----:B------:R-:W-:-:S06]  /*03e0*/  @!P3 FMUL R27, R27, 16777216 ;  /* 0x4b8000001b1bb820 */ /* 0x000fcc0000400000 */
[----:B------:R-:W3:Y:S01]  /*03f0*/  MUFU.RCP R27, R27 ;  /* 0x0000001b001b7308 */ /* 0x000ee20000001000 */
[----:B------:R-:W-:Y:S02]  /*0400*/  FSEL R16, R16, 1, P1 ;  /* 0x3f80000010107808 */ /* 0x000fe40000800000 */
[----:B--2---:R-:W-:Y:S02]  /*0410*/  SEL R11, R11, RZ, !P2 ;  /* 0x000000ff0b0b7207 */ /* 0x004fe40005000000 */
[----:B------:R-:W-:Y:S01]  /*0420*/  SEL R9, R9, RZ, !P2 ;  /* 0x000000ff09097207 */ /* 0x000fe20005000000 */
[----:B------:R-:W-:Y:S01]  /*0430*/  @!P3 FMUL R16, R16, 16777216 ;  /* 0x4b8000001010b820 */ /* 0x000fe20000400000 */
[----:B------:R-:W-:Y:S02]  /*0440*/  SEL R10, R10, RZ, !P2 ;  /* 0x000000ff0a0a7207 */ /* 0x000fe40005000000 */
[----:B----4-:R-:W-:Y:S02]  /*0450*/  @P2 SEL R11, R7, RZ, P0 ;  /* 0x000000ff070b2207 */ /* 0x010fe40000000000 */
[----:B------:R-:W-:-:S02]  /*0460*/  @P2 SEL R9, R5, RZ, P0 ;  /* 0x000000ff05092207 */ /* 0x000fc40000000000 */
[----:B------:R-:W-:Y:S02]  /*0470*/  SEL R8, R8, RZ, !P2 ;  /* 0x000000ff08087207 */ /* 0x000fe40005000000 */
[----:B------:R-:W-:Y:S02]  /*0480*/  @P2 SEL R10, R6, RZ, P0 ;  /* 0x000000ff060a2207 */ /* 0x000fe40000000000 */
[----:B------:R-:W-:Y:S01]  /*0490*/  @P2 SEL R8, R4, RZ, P0 ;  /* 0x000000ff04082207 */ /* 0x000fe20000000000 */
[----:B---3--:R-:W-:Y:S01]  /*04a0*/  FMUL R27, R27, R16 ;  /* 0x000000101b1b7220 */ /* 0x008fe20000400000 */
[C---:B------:R-:W-:Y:S01]  /*04b0*/  FADD R16, -R14.reuse, R11 ;  /* 0x0000000b0e107221 */ /* 0x040fe20000000100 */
[C---:B------:R-:W-:Y:S01]  /*04c0*/  FADD R4, -R14.reuse, R9 ;  /* 0x000000090e047221 */ /* 0x040fe20000000100 */
[C---:B------:R-:W-:Y:S01]  /*04d0*/  FADD R6, -R14.reuse, R10 ;  /* 0x0000000a0e067221 */ /* 0x040fe20000000100 */
[----:B------:R-:W-:Y:S01]  /*04e0*/  FADD R14, -R14, R8 ;  /* 0x000000080e0e7221 */ /* 0x000fe20000000100 */
[C---:B------:R-:W-:Y:S01]  /*04f0*/  FMUL R5, R27.reuse, R16 ;  /* 0x000000101b057220 */ /* 0x040fe20000400000 */
[C---:B------:R-:W-:Y:S01]  /*0500*/  FMUL R4, R27.reuse, R4 ;  /* 0x000000041b047220 */ /* 0x040fe20000400000 */
[C---:B------:R-:W-:Y:S01]  /*0510*/  FMUL R7, R27.reuse, R6 ;  /* 0x000000061b077220 */ /* 0x040fe20000400000 */
[----:B------:R-:W-:Y:S01]  /*0520*/  FMUL R27, R27, R14 ;  /* 0x0000000e1b1b7220 */ /* 0x000fe20000400000 */
[C-C-:B------:R-:W-:Y:S01]  /*0530*/  FFMA R5, R15.reuse, R5, R18.reuse ;  /* 0x000000050f057223 */ /* 0x140fe20000000012 */
[C-C-:B------:R-:W-:Y:S01]  /*0540*/  FFMA R4, R15.reuse, R4, R18.reuse ;  /* 0x000000040f047223 */ /* 0x140fe20000000012 */
[C-C-:B------:R-:W-:Y:S01]  /*0550*/  FFMA R6, R15.reuse, R7, R18.reuse ;  /* 0x000000070f067223 */ /* 0x140fe20000000012 */
[----:B------:R-:W-:-:S02]  /*0560*/  FFMA R27, R15, R27, R18 ;  /* 0x0000001b0f1b7223 */ /* 0x000fc40000000012 */
[----:B------:R-:W-:Y:S02]  /*0570*/  FSETP.GEU.AND P0, PT, R5, RZ, PT ;  /* 0x000000ff0500720b */ /* 0x000fe40003f0e000 */
[----:B------:R-:W-:Y:S02]  /*0580*/  FSETP.GEU.AND P2, PT, R4, RZ, PT ;  /* 0x000000ff0400720b */ /* 0x000fe40003f4e000 */
[----:B------:R-:W-:Y:S02]  /*0590*/  FSETP.GEU.AND P1, PT, R6, RZ, PT ;  /* 0x000000ff0600720b */ /* 0x000fe40003f2e000 */
[----:B------:R-:W-:Y:S02]  /*05a0*/  FSETP.GEU.AND P3, PT, R27, RZ, PT ;  /* 0x000000ff1b00720b */ /* 0x000fe40003f6e000 */
[----:B------:R-:W-:Y:S01]  /*05b0*/  SEL R7, R5, RZ, P0 ;  /* 0x000000ff05077207 */ /* 0x000fe20000000000 */
[----:B-1----:R-:W-:Y:S01]  /*05c0*/  IMAD.WIDE R2, R0, 0x4, R2 ;  /* 0x0000000400027825 */ /* 0x002fe200078e0202 */
[----:B------:R-:W-:-:S02]  /*05d0*/  SEL R5, R4, RZ, P2 ;  /* 0x000000ff04057207 */ /* 0x000fc40001000000 */
[----:B------:R-:W-:Y:S02]  /*05e0*/  SEL R6, R6, RZ, P1 ;  /* 0x000000ff06067207 */ /* 0x000fe40000800000 */
[----:B------:R-:W-:Y:S01]  /*05f0*/  SEL R4, R27, RZ, P3 ;  /* 0x000000ff1b047207 */ /* 0x000fe20001800000 */
[----:B------:R-:W-:Y:S04]  /*0600*/  STG.E.128 desc[UR4][R12.64], R8 ;  /* 0x000000080c007986 */ /* 0x000fe8000c101d04 */
[----:B------:R-:W-:Y:S01]  /*0610*/  STG.E.128 desc[UR4][R2.64], R4 ;  /* 0x0000000402007986 */ /* 0x000fe2000c101d04 */
[----:B------:R-:W-:Y:S05]  /*0620*/  EXIT ;  /* 0x000000000000794d */ /* 0x000fea0003800000 */
.L_x_0:
[----:B------:R-:W-:-:S00]  /*0630*/  BRA `(.L_x_0) ;  /* 0xfffffffc00fc7947 */ /* 0x000fc0000383ffff */
[----:B------:R-:W-:-:S00]  /*0640*/  NOP ;  /* 0x0000000000007918 */ /* 0x000fc00000000000 */
        /* <DEDUP_REMOVED lines=11> */
.L_x_1:


//--------------------- .nv.global.init           --------------------------
	.section	.nv.global.init,"aw",@progbits
.nv.global.init:
	.type		_$_str,@object
	.size		_$_str,(_$_str_$_2 - _$_str)
_$_str:
        /*0000*/ 	.byte	0x5f, 0x5f, 0x43, 0x55, 0x44, 0x41, 0x5f, 0x46, 0x54, 0x5a, 0x00
	.type		_$_str_$_2,@object
	.size		_$_str_$_2,(.L_1 - _$_str_$_2)
_$_str_$_2:
        /*000b*/ 	.byte	0x5f, 0x5f, 0x43, 0x55, 0x44, 0x41, 0x5f, 0x50, 0x52, 0x45, 0x43, 0x5f, 0x53, 0x51, 0x52, 0x54
        /*001b*/ 	.byte	0x00
.L_1:


//--------------------- .nv.constant0.triton_poi_fused__native_batch_norm_legit_no_training_cat_relu_13 --------------------------
	.section	.nv.constant0.triton_poi_fused__native_batch_norm_legit_no_training_cat_relu_13,"a",@progbits
	.sectionflags	@""
	.align	4
.nv.constant0.triton_poi_fused__native_batch_norm_legit_no_training_cat_relu_13:
	.zero		596
